//
// Generated by NVIDIA NVVM Compiler
//
// Compiler Build ID: CL-36424714
// Cuda compilation tools, release 13.0, V13.0.88
// Based on NVVM 20.0.0
//

.version 9.0
.target sm_100
.address_size 64

	// .globl	_Z10veectorAddPiS_S_
.extern .func  (.param .b32 func_retval0) vprintf
(
	.param .b64 vprintf_param_0,
	.param .b64 vprintf_param_1
)
;
.global .align 1 .b8 $str[20] = {105, 110, 115, 105, 100, 101, 32, 107, 101, 114, 110, 101, 108, 32, 99, 111, 100, 101, 10};

.visible .entry _Z10veectorAddPiS_S_(
	.param .u64 .ptr .align 1 _Z10veectorAddPiS_S__param_0,
	.param .u64 .ptr .align 1 _Z10veectorAddPiS_S__param_1,
	.param .u64 .ptr .align 1 _Z10veectorAddPiS_S__param_2
)
{
	.reg .b32 	%r<7>;
	.reg .b64 	%rd<13>;

	ld.param.u64 	%rd1, [_Z10veectorAddPiS_S__param_0];
	ld.param.u64 	%rd2, [_Z10veectorAddPiS_S__param_1];
	ld.param.u64 	%rd3, [_Z10veectorAddPiS_S__param_2];
	cvta.to.global.u64 	%rd4, %rd3;
	cvta.to.global.u64 	%rd5, %rd2;
	cvta.to.global.u64 	%rd6, %rd1;
	mov.u32 	%r1, %tid.x;
	mul.wide.u32 	%rd7, %r1, 4;
	add.s64 	%rd8, %rd6, %rd7;
	ld.global.u32 	%r2, [%rd8];
	add.s64 	%rd9, %rd5, %rd7;
	ld.global.u32 	%r3, [%rd9];
	add.s32 	%r4, %r3, %r2;
	add.s64 	%rd10, %rd4, %rd7;
	st.global.u32 	[%rd10], %r4;
	mov.u64 	%rd11, $str;
	cvta.global.u64 	%rd12, %rd11;
	{ // callseq 0, 0
	.param .b64 param0;
	st.param.b64 	[param0], %rd12;
	.param .b64 param1;
	st.param.b64 	[param1], 0;
	.param .b32 retval0;
	call.uni (retval0), 
	vprintf, 
	(
	param0, 
	param1
	);
	ld.param.b32 	%r5, [retval0];
	} // callseq 0
	ret;

}


// ===== COMPILED SASS (sm_100) =====

	.target	sm_100

	.elftype	@"ET_EXEC"


//--------------------- .note.nv.tkinfo           --------------------------
	.section	.note.nv.tkinfo,"",@"SHT_NOTE"
	.sectionflags	@"SHF_NOTE_NV_TKINFO"
	.tkinfo
        /*0018*/ 	.word	0x00000002
        /*0030*/ 	.string	""
        /*0030*/ 	.string	"ptxas"
        /*0030*/ 	.string	"Cuda compilation tools, release 13.0, V13.0.88"
        /*0030*/ 	.string	"Build cuda_13.0.r13.0/compiler.36424714_0"
        /*0030*/ 	.string	"-arch sm_100 -m 64 "



//--------------------- .note.nv.cuinfo           --------------------------
	.section	.note.nv.cuinfo,"",@"SHT_NOTE"
	.sectionflags	@"SHF_NOTE_NV_CUINFO"
        /*0018*/ 	.short	0x0002
        /*001a*/ 	.short	0x0064
        /*001c*/ 	.short	0x0082
	.zero		2


//--------------------- .nv.info                  --------------------------
	.section	.nv.info,"",@"SHT_CUDA_INFO"
	.align	4


	//----- nvinfo : EIATTR_REGCOUNT
	.align		4
        /*0000*/ 	.byte	0x04, 0x2f
        /*0002*/ 	.short	(.L_2 - .L_1)
	.align		4
.L_1:
        /*0004*/ 	.word	index@(_Z10veectorAddPiS_S_)
        /*0008*/ 	.word	0x00000018


	//----- nvinfo : EIATTR_FRAME_SIZE
	.align		4
.L_2:
        /*000c*/ 	.byte	0x04, 0x11
        /*000e*/ 	.short	(.L_4 - .L_3)
	.align		4
.L_3:
        /*0010*/ 	.word	index@(_Z10veectorAddPiS_S_)
        /*0014*/ 	.word	0x00000000


	//----- nvinfo : EIATTR_MIN_STACK_SIZE
	.align		4
.L_4:
        /*0018*/ 	.byte	0x04, 0x12
        /*001a*/ 	.short	(.L_6 - .L_5)
	.align		4
.L_5:
        /*001c*/ 	.word	index@(_Z10veectorAddPiS_S_)
        /*0020*/ 	.word	0x00000000
.L_6:


//--------------------- .nv.compat                --------------------------
	.section	.nv.compat,"",@"SHT_CUDA_COMPAT_INFO"
	.align	4
        /*0000*/ 	.byte	0x02, 0x09, 0x00, 0x00, 0x02, 0x02, 0x01, 0x00, 0x02, 0x05, 0x05, 0x00, 0x03, 0x07, 0x01, 0x01
        /*0010*/ 	.byte	0x02, 0x03, 0x00, 0x00, 0x02, 0x06, 0x01, 0x00, 0x04, 0x0b, 0x08, 0x00, 0x09, 0x00, 0x00, 0x00
        /*0020*/ 	.byte	0x00, 0x00, 0x00, 0x00


//--------------------- .nv.info._Z10veectorAddPiS_S_ --------------------------
	.section	.nv.info._Z10veectorAddPiS_S_,"",@"SHT_CUDA_INFO"
	.sectionflags	@""
	.align	4


	//----- nvinfo : EIATTR_CUDA_API_VERSION
	.align		4
        /*0000*/ 	.byte	0x04, 0x37
        /*0002*/ 	.short	(.L_8 - .L_7)
.L_7:
        /*0004*/ 	.word	0x00000082


	//----- nvinfo : EIATTR_KPARAM_INFO
	.align		4
.L_8:
        /*0008*/ 	.byte	0x04, 0x17
        /*000a*/ 	.short	(.L_10 - .L_9)
.L_9:
        /*000c*/ 	.word	0x00000000
        /*0010*/ 	.short	0x0002
        /*0012*/ 	.short	0x0010
        /*0014*/ 	.byte	0x00, 0xf5, 0x21, 0x00


	//----- nvinfo : EIATTR_KPARAM_INFO
	.align		4
.L_10:
        /*0018*/ 	.byte	0x04, 0x17
        /*001a*/ 	.short	(.L_12 - .L_11)
.L_11:
        /*001c*/ 	.word	0x00000000
        /*0020*/ 	.short	0x0001
        /*0022*/ 	.short	0x0008
        /*0024*/ 	.byte	0x00, 0xf5, 0x21, 0x00


	//----- nvinfo : EIATTR_KPARAM_INFO
	.align		4
.L_12:
        /*0028*/ 	.byte	0x04, 0x17
        /*002a*/ 	.short	(.L_14 - .L_13)
.L_13:
        /*002c*/ 	.word	0x00000000
        /*0030*/ 	.short	0x0000
        /*0032*/ 	.short	0x0000
        /*0034*/ 	.byte	0x00, 0xf5, 0x21, 0x00


	//----- nvinfo : EIATTR_SPARSE_MMA_MASK
	.align		4
.L_14:
        /*0038*/ 	.byte	0x03, 0x50
        /*003a*/ 	.short	0x0000


	//----- nvinfo : EIATTR_MAXREG_COUNT
	.align		4
        /*003c*/ 	.byte	0x03, 0x1b
        /*003e*/ 	.short	0x00ff


	//----- nvinfo : EIATTR_EXTERNS
	.align		4
        /*0040*/ 	.byte	0x04, 0x0f
        /*0042*/ 	.short	(.L_16 - .L_15)


	//   ....[0]....
	.align		4
.L_15:
        /*0044*/ 	.word	index@(vprintf)


	//----- nvinfo : EIATTR_MERCURY_ISA_VERSION
	.align		4
.L_16:
        /*0048*/ 	.byte	0x03, 0x5f
        /*004a*/ 	.short	0x0101


	//----- nvinfo : EIATTR_VRC_CTA_INIT_COUNT
	.align		4
        /*004c*/ 	.byte	0x02, 0x4a
	.zero		1
	.zero		1


	//----- nvinfo : EIATTR_SYSCALL_OFFSETS
	.align		4
        /*0050*/ 	.byte	0x04, 0x46
        /*0052*/ 	.short	(.L_18 - .L_17)


	//   ....[0]....
.L_17:
        /*0054*/ 	.word	0x00000140


	//----- nvinfo : EIATTR_EXIT_INSTR_OFFSETS
	.align		4
.L_18:
        /*0058*/ 	.byte	0x04, 0x1c
        /*005a*/ 	.short	(.L_20 - .L_19)


	//   ....[0]....
.L_19:
        /*005c*/ 	.word	0x00000150


	//----- nvinfo : EIATTR_CBANK_PARAM_SIZE
	.align		4
.L_20:
        /*0060*/ 	.byte	0x03, 0x19
        /*0062*/ 	.short	0x0018


	//----- nvinfo : EIATTR_PARAM_CBANK
	.align		4
        /*0064*/ 	.byte	0x04, 0x0a
        /*0066*/ 	.short	(.L_22 - .L_21)
	.align		4
.L_21:
        /*0068*/ 	.word	index@(.nv.constant0._Z10veectorAddPiS_S_)
        /*006c*/ 	.short	0x0380
        /*006e*/ 	.short	0x0018


	//----- nvinfo : EIATTR_SW_WAR
	.align		4
.L_22:
        /*0070*/ 	.byte	0x04, 0x36
        /*0072*/ 	.short	(.L_24 - .L_23)
.L_23:
        /*0074*/ 	.word	0x00000008
.L_24:


//--------------------- .nv.callgraph             --------------------------
	.section	.nv.callgraph,"",@"SHT_CUDA_CALLGRAPH"
	.align	4
	.sectionentsize	8
	.align		4
        /*0000*/ 	.word	0x00000000
	.align		4
        /*0004*/ 	.word	0xffffffff
	.align		4
        /*0008*/ 	.word	index@(_Z10veectorAddPiS_S_)
	.align		4
        /*000c*/ 	.word	index@(vprintf)
	.align		4
        /*0010*/ 	.word	0x00000000
	.align		4
        /*0014*/ 	.word	0xfffffffe
	.align		4
        /*0018*/ 	.word	0x00000000
	.align		4
        /*001c*/ 	.word	0xfffffffd
	.align		4
        /*0020*/ 	.word	0x00000000
	.align		4
        /*0024*/ 	.word	0xfffffffc


//--------------------- .nv.constant4             --------------------------
	.section	.nv.constant4,"a",@progbits
	.align	8
	.align		8
.nv.constant4:
        /*0000*/ 	.dword	vprintf
	.align		8
        /*0008*/ 	.dword	$str


//--------------------- .text._Z10veectorAddPiS_S_ --------------------------
	.section	.text._Z10veectorAddPiS_S_,"ax",@progbits
	.align	128
        .global         _Z10veectorAddPiS_S_
        .type           _Z10veectorAddPiS_S_,@function
        .size           _Z10veectorAddPiS_S_,(.L_x_2 - _Z10veectorAddPiS_S_)
        .other          _Z10veectorAddPiS_S_,@"STO_CUDA_ENTRY STV_DEFAULT"
_Z10veectorAddPiS_S_:
.text._Z10veectorAddPiS_S_:
[----:B------:R-:W0:Y:S01]  /*0000*/  LDC R1, c[0x0][0x37c] ;  /* 0x0000df00ff017b82 */ /* 0x000e220000000800 */
[----:B------:R-:W1:Y:S07]  /*0010*/  S2R R5, SR_TID.X ;  /* 0x0000000000057919 */ /* 0x000e6e0000002100 */
[----:B------:R-:W1:Y:S01]  /*0020*/  LDC.64 R8, c[0x0][0x388] ;  /* 0x0000e200ff087b82 */ /* 0x000e620000000a00 */
[----:B------:R-:W2:Y:S07]  /*0030*/  LDCU.64 UR4, c[0x0][0x358] ;  /* 0x00006b00ff0477ac */ /* 0x000eae0008000a00 */
[----:B------:R-:W3:Y:S08]  /*0040*/  LDC.64 R2, c[0x0][0x380] ;  /* 0x0000e000ff027b82 */ /* 0x000ef00000000a00 */
[----:B------:R-:W4:Y:S01]  /*0050*/  LDC.64 R10, c[0x0][0x390] ;  /* 0x0000e400ff0a7b82 */ /* 0x000f220000000a00 */
[----:B------:R-:W-:Y:S01]  /*0060*/  MOV R12, 0x0 ;  /* 0x00000000000c7802 */ /* 0x000fe20000000f00 */
[----:B------:R-:W5:Y:S01]  /*0070*/  LDCU.64 UR6, c[0x4][0x8] ;  /* 0x01000100ff0677ac */ /* 0x000f620008000a00 */
[----:B-1----:R-:W-:-:S04]  /*0080*/  IMAD.WIDE.U32 R8, R5, 0x4, R8 ;  /* 0x0000000405087825 */ /* 0x002fc800078e0008 */
[C---:B---3--:R-:W-:Y:S02]  /*0090*/  IMAD.WIDE.U32 R2, R5.reuse, 0x4, R2 ;  /* 0x0000000405027825 */ /* 0x048fe400078e0002 */
[----:B--2---:R-:W2:Y:S04]  /*00a0*/  LDG.E R9, desc[UR4][R8.64] ;  /* 0x0000000408097981 */ /* 0x004ea8000c1e1900 */
[----:B------:R-:W2:Y:S01]  /*00b0*/  LDG.E R0, desc[UR4][R2.64] ;  /* 0x0000000402007981 */ /* 0x000ea2000c1e1900 */
[----:B----4-:R-:W-:Y:S01]  /*00c0*/  IMAD.WIDE.U32 R10, R5, 0x4, R10 ;  /* 0x00000004050a7825 */ /* 0x010fe200078e000a */
[----:B------:R-:W1:Y:S01]  /*00d0*/  LDC.64 R12, c[0x4][R12] ;  /* 0x010000000c0c7b82 */ /* 0x000e620000000a00 */
[----:B-----5:R-:W-:Y:S02]  /*00e0*/  MOV R4, UR6 ;  /* 0x0000000600047c02 */ /* 0x020fe40008000f00 */
[----:B------:R-:W-:-:S02]  /*00f0*/  CS2R R6, SRZ ;  /* 0x0000000000067805 */ /* 0x000fc4000001ff00 */
[----:B------:R-:W-:Y:S02]  /*0100*/  MOV R5, UR7 ;  /* 0x0000000700057c02 */ /* 0x000fe40008000f00 */
[----:B--2---:R-:W-:-:S05]  /*0110*/  IADD3 R0, PT, PT, R0, R9, RZ ;  /* 0x0000000900007210 */ /* 0x004fca0007ffe0ff */
[----:B01----:R2:W-:Y:S02]  /*0120*/  STG.E desc[UR4][R10.64], R0 ;  /* 0x000000000a007986 */ /* 0x0035e4000c101904 */
[----:B------:R-:W-:-:S07]  /*0130*/  LEPC R20, `(.L_x_0) ;  /* 0x000000001014794e */ /* 0x000fce0000000000 */
[----:B--2---:R-:W-:Y:S05]  /*0140*/  CALL.ABS.NOINC R12 ;  /* 0x000000000c007343 */ /* 0x004fea0003c00000 */
.L_x_0:
[----:B------:R-:W-:Y:S05]  /*0150*/  EXIT ;  /* 0x000000000000794d */ /* 0x000fea0003800000 */
.L_x_1:
[----:B------:R-:W-:-:S00]  /*0160*/  BRA `(.L_x_1) ;  /* 0xfffffffc00fc7947 */ /* 0x000fc0000383ffff */
[----:B------:R-:W-:-:S00]  /*0170*/  NOP ;  /* 0x0000000000007918 */ /* 0x000fc00000000000 */
        /* <DEDUP_REMOVED lines=8> */
.L_x_2:


//--------------------- .nv.global.init           --------------------------
	.section	.nv.global.init,"aw",@progbits
.nv.global.init:
	.type		$str,@object
	.size		$str,(.L_0 - $str)
$str:
        /*0000*/ 	.byte	0x69, 0x6e, 0x73, 0x69, 0x64, 0x65, 0x20, 0x6b, 0x65, 0x72, 0x6e, 0x65, 0x6c, 0x20, 0x63, 0x6f
        /*0010*/ 	.byte	0x64, 0x65, 0x0a, 0x00
.L_0:


//--------------------- .nv.shared.reserved.0     --------------------------
	.section	.nv.shared.reserved.0,"aw",@nobits
	.weak		__nv_reservedSMEM_offset_0_alias
	.size		__nv_reservedSMEM_offset_0_alias, 0, 64
	.other		__nv_reservedSMEM_offset_0_alias,@"STO_CUDA_RESERVED_SHARED STV_DEFAULT"
__nv_reservedSMEM_offset_0_alias:
	.zero		0
	.zero		64


//--------------------- .nv.constant0._Z10veectorAddPiS_S_ --------------------------
	.section	.nv.constant0._Z10veectorAddPiS_S_,"a",@progbits
	.sectionflags	@""
	.align	4
.nv.constant0._Z10veectorAddPiS_S_:
	.zero		920


//--------------------- SYMBOLS --------------------------

	.type		.nv.reservedSmem.offset0,@object
	.size		.nv.reservedSmem.offset0,0x4
	.type		vprintf,@function
